//
// Generated by NVIDIA NVVM Compiler
//
// Compiler Build ID: CL-36424714
// Cuda compilation tools, release 13.0, V13.0.88
// Based on NVVM 20.0.0
//

.version 9.0
.target sm_100
.address_size 64

	// .globl	_Z6matmulPfS_S_i

.visible .entry _Z6matmulPfS_S_i(
	.param .u64 .ptr .align 1 _Z6matmulPfS_S_i_param_0,
	.param .u64 .ptr .align 1 _Z6matmulPfS_S_i_param_1,
	.param .u64 .ptr .align 1 _Z6matmulPfS_S_i_param_2,
	.param .u32 _Z6matmulPfS_S_i_param_3
)
{


	ret;

}


// ===== COMPILED SASS (sm_100) =====

	.target	sm_100

	.elftype	@"ET_EXEC"


//--------------------- .note.nv.tkinfo           --------------------------
	.section	.note.nv.tkinfo,"",@"SHT_NOTE"
	.sectionflags	@"SHF_NOTE_NV_TKINFO"
	.tkinfo
        /*0018*/ 	.word	0x00000002
        /*0030*/ 	.string	""
        /*0030*/ 	.string	"ptxas"
        /*0030*/ 	.string	"Cuda compilation tools, release 13.0, V13.0.88"
        /*0030*/ 	.string	"Build cuda_13.0.r13.0/compiler.36424714_0"
        /*0030*/ 	.string	"-arch sm_100 -m 64 "



//--------------------- .note.nv.cuinfo           --------------------------
	.section	.note.nv.cuinfo,"",@"SHT_NOTE"
	.sectionflags	@"SHF_NOTE_NV_CUINFO"
        /*0018*/ 	.short	0x0002
        /*001a*/ 	.short	0x0064
        /*001c*/ 	.short	0x0082
	.zero		2


//--------------------- .nv.info                  --------------------------
	.section	.nv.info,"",@"SHT_CUDA_INFO"
	.align	4


	//----- nvinfo : EIATTR_REGCOUNT
	.align		4
        /*0000*/ 	.byte	0x04, 0x2f
        /*0002*/ 	.short	(.L_1 - .L_0)
	.align		4
.L_0:
        /*0004*/ 	.word	index@(_Z6matmulPfS_S_i)
        /*0008*/ 	.word	0x00000004


	//----- nvinfo : EIATTR_FRAME_SIZE
	.align		4
.L_1:
        /*000c*/ 	.byte	0x04, 0x11
        /*000e*/ 	.short	(.L_3 - .L_2)
	.align		4
.L_2:
        /*0010*/ 	.word	index@(_Z6matmulPfS_S_i)
        /*0014*/ 	.word	0x00000000


	//----- nvinfo : EIATTR_MIN_STACK_SIZE
	.align		4
.L_3:
        /*0018*/ 	.byte	0x04, 0x12
        /*001a*/ 	.short	(.L_5 - .L_4)
	.align		4
.L_4:
        /*001c*/ 	.word	index@(_Z6matmulPfS_S_i)
        /*0020*/ 	.word	0x00000000
.L_5:


//--------------------- .nv.compat                --------------------------
	.section	.nv.compat,"",@"SHT_CUDA_COMPAT_INFO"
	.align	4
        /*0000*/ 	.byte	0x02, 0x09, 0x00, 0x00, 0x02, 0x02, 0x01, 0x00, 0x02, 0x05, 0x05, 0x00, 0x03, 0x07, 0x01, 0x01
        /*0010*/ 	.byte	0x02, 0x03, 0x00, 0x00, 0x02, 0x06, 0x01, 0x00, 0x04, 0x0b, 0x08, 0x00, 0x09, 0x00, 0x00, 0x00
        /*0020*/ 	.byte	0x00, 0x00, 0x00, 0x00


//--------------------- .nv.info._Z6matmulPfS_S_i --------------------------
	.section	.nv.info._Z6matmulPfS_S_i,"",@"SHT_CUDA_INFO"
	.sectionflags	@""
	.align	4


	//----- nvinfo : EIATTR_CUDA_API_VERSION
	.align		4
        /*0000*/ 	.byte	0x04, 0x37
        /*0002*/ 	.short	(.L_7 - .L_6)
.L_6:
        /*0004*/ 	.word	0x00000082


	//----- nvinfo : EIATTR_KPARAM_INFO
	.align		4
.L_7:
        /*0008*/ 	.byte	0x04, 0x17
        /*000a*/ 	.short	(.L_9 - .L_8)
.L_8:
        /*000c*/ 	.word	0x00000000
        /*0010*/ 	.short	0x0003
        /*0012*/ 	.short	0x0018
        /*0014*/ 	.byte	0x00, 0xf0, 0x11, 0x00


	//----- nvinfo : EIATTR_KPARAM_INFO
	.align		4
.L_9:
        /*0018*/ 	.byte	0x04, 0x17
        /*001a*/ 	.short	(.L_11 - .L_10)
.L_10:
        /*001c*/ 	.word	0x00000000
        /*0020*/ 	.short	0x0002
        /*0022*/ 	.short	0x0010
        /*0024*/ 	.byte	0x00, 0xf5, 0x21, 0x00


	//----- nvinfo : EIATTR_KPARAM_INFO
	.align		4
.L_11:
        /*0028*/ 	.byte	0x04, 0x17
        /*002a*/ 	.short	(.L_13 - .L_12)
.L_12:
        /*002c*/ 	.word	0x00000000
        /*0030*/ 	.short	0x0001
        /*0032*/ 	.short	0x0008
        /*0034*/ 	.byte	0x00, 0xf5, 0x21, 0x00


	//----- nvinfo : EIATTR_KPARAM_INFO
	.align		4
.L_13:
        /*0038*/ 	.byte	0x04, 0x17
        /*003a*/ 	.short	(.L_15 - .L_14)
.L_14:
        /*003c*/ 	.word	0x00000000
        /*0040*/ 	.short	0x0000
        /*0042*/ 	.short	0x0000
        /*0044*/ 	.byte	0x00, 0xf5, 0x21, 0x00


	//----- nvinfo : EIATTR_SPARSE_MMA_MASK
	.align		4
.L_15:
        /*0048*/ 	.byte	0x03, 0x50
        /*004a*/ 	.short	0x0000


	//----- nvinfo : EIATTR_MAXREG_COUNT
	.align		4
        /*004c*/ 	.byte	0x03, 0x1b
        /*004e*/ 	.short	0x00ff


	//----- nvinfo : EIATTR_MERCURY_ISA_VERSION
	.align		4
        /*0050*/ 	.byte	0x03, 0x5f
        /*0052*/ 	.short	0x0101


	//----- nvinfo : EIATTR_VRC_CTA_INIT_COUNT
	.align		4
        /*0054*/ 	.byte	0x02, 0x4a
	.zero		1
	.zero		1


	//----- nvinfo : EIATTR_EXIT_INSTR_OFFSETS
	.align		4
        /*0058*/ 	.byte	0x04, 0x1c
        /*005a*/ 	.short	(.L_17 - .L_16)


	//   ....[0]....
.L_16:
        /*005c*/ 	.word	0x00000010


	//----- nvinfo : EIATTR_CBANK_PARAM_SIZE
	.align		4
.L_17:
        /*0060*/ 	.byte	0x03, 0x19
        /*0062*/ 	.short	0x001c


	//----- nvinfo : EIATTR_PARAM_CBANK
	.align		4
        /*0064*/ 	.byte	0x04, 0x0a
        /*0066*/ 	.short	(.L_19 - .L_18)
	.align		4
.L_18:
        /*0068*/ 	.word	index@(.nv.constant0._Z6matmulPfS_S_i)
        /*006c*/ 	.short	0x0380
        /*006e*/ 	.short	0x001c


	//----- nvinfo : EIATTR_SW_WAR
	.align		4
.L_19:
        /*0070*/ 	.byte	0x04, 0x36
        /*0072*/ 	.short	(.L_21 - .L_20)
.L_20:
        /*0074*/ 	.word	0x00000008
.L_21:


//--------------------- .nv.callgraph             --------------------------
	.section	.nv.callgraph,"",@"SHT_CUDA_CALLGRAPH"
	.align	4
	.sectionentsize	8
	.align		4
        /*0000*/ 	.word	0x00000000
	.align		4
        /*0004*/ 	.word	0xffffffff
	.align		4
        /*0008*/ 	.word	0x00000000
	.align		4
        /*000c*/ 	.word	0xfffffffe
	.align		4
        /*0010*/ 	.word	0x00000000
	.align		4
        /*0014*/ 	.word	0xfffffffd
	.align		4
        /*0018*/ 	.word	0x00000000
	.align		4
        /*001c*/ 	.word	0xfffffffc


//--------------------- .text._Z6matmulPfS_S_i    --------------------------
	.section	.text._Z6matmulPfS_S_i,"ax",@progbits
	.align	128
        .global         _Z6matmulPfS_S_i
        .type           _Z6matmulPfS_S_i,@function
        .size           _Z6matmulPfS_S_i,(.L_x_1 - _Z6matmulPfS_S_i)
        .other          _Z6matmulPfS_S_i,@"STO_CUDA_ENTRY STV_DEFAULT"
_Z6matmulPfS_S_i:
.text._Z6matmulPfS_S_i:
[----:B------:R-:W-:Y:S01]  /*0000*/  LDC R1, c[0x0][0x37c] ;  /* 0x0000df00ff017b82 */ /* 0x000fe20000000800 */
[----:B------:R-:W-:Y:S05]  /*0010*/  EXIT ;  /* 0x000000000000794d */ /* 0x000fea0003800000 */
.L_x_0:
[----:B------:R-:W-:-:S00]  /*0020*/  BRA `(.L_x_0) ;  /* 0xfffffffc00fc7947 */ /* 0x000fc0000383ffff */
[----:B------:R-:W-:-:S00]  /*0030*/  NOP ;  /* 0x0000000000007918 */ /* 0x000fc00000000000 */
        /* <DEDUP_REMOVED lines=12> */
.L_x_1:


//--------------------- .nv.shared.reserved.0     --------------------------
	.section	.nv.shared.reserved.0,"aw",@nobits
	.weak		__nv_reservedSMEM_offset_0_alias
	.size		__nv_reservedSMEM_offset_0_alias, 0, 64
	.other		__nv_reservedSMEM_offset_0_alias,@"STO_CUDA_RESERVED_SHARED STV_DEFAULT"
__nv_reservedSMEM_offset_0_alias:
	.zero		0
	.zero		64


//--------------------- .nv.constant0._Z6matmulPfS_S_i --------------------------
	.section	.nv.constant0._Z6matmulPfS_S_i,"a",@progbits
	.sectionflags	@""
	.align	4
.nv.constant0._Z6matmulPfS_S_i:
	.zero		924


//--------------------- SYMBOLS --------------------------

	.type		.nv.reservedSmem.offset0,@object
	.size		.nv.reservedSmem.offset0,0x4
